	.headerflags	@"EF_CUDA_TEXMODE_UNIFIED EF_CUDA_64BIT_ADDRESS EF_CUDA_ACCELERATORS EF_CUDA_SM90 EF_CUDA_VIRTUAL_SM(EF_CUDA_SM90)"
	.elftype	@"ET_EXEC"


//--------------------- .nv.info                  --------------------------
	.section	.nv.info,"",@"SHT_CUDA_INFO"
	.align	4


	//----- nvinfo : EIATTR_REGCOUNT
	.align		4
        /*0000*/ 	.byte	0x04, 0x2f
        /*0002*/ 	.short	(.L_3 - .L_2)
	.align		4
.L_2:
        /*0004*/ 	.word	index@(triton_poi_fused__native_batch_norm_legit_no_training_relu_48)
        /*0008*/ 	.word	0x00000014


	//----- nvinfo : EIATTR_MIN_STACK_SIZE
	.align		4
.L_3:
        /*000c*/ 	.byte	0x04, 0x12
        /*000e*/ 	.short	(.L_5 - .L_4)
	.align		4
.L_4:
        /*0010*/ 	.word	index@(triton_poi_fused__native_batch_norm_legit_no_training_relu_48)
        /*0014*/ 	.word	0x00000000


	//----- nvinfo : EIATTR_FRAME_SIZE
	.align		4
.L_5:
        /*0018*/ 	.byte	0x04, 0x11
        /*001a*/ 	.short	(.L_7 - .L_6)
	.align		4
.L_6:
        /*001c*/ 	.word	index@(triton_poi_fused__native_batch_norm_legit_no_training_relu_48)
        /*0020*/ 	.word	0x00000000


	//----- nvinfo : EIATTR_MIN_STACK_SIZE
	.align		4
.L_7:
        /*0024*/ 	.byte	0x04, 0x12
        /*0026*/ 	.short	(.L_9 - .L_8)
	.align		4
.L_8:
        /*0028*/ 	.word	index@(triton_poi_fused__native_batch_norm_legit_no_training_relu_48)
        /*002c*/ 	.word	0x00000000
.L_9:


//--------------------- .nv.info.triton_poi_fused__native_batch_norm_legit_no_training_relu_48 --------------------------
	.section	.nv.info.triton_poi_fused__native_batch_norm_legit_no_training_relu_48,"",@"SHT_CUDA_INFO"
	.sectionflags	@""
	.align	4


	//----- nvinfo : EIATTR_CUDA_API_VERSION
	.align		4
        /*0000*/ 	.byte	0x04, 0x37
        /*0002*/ 	.short	(.L_11 - .L_10)
.L_10:
        /*0004*/ 	.word	0x0000007c


	//----- nvinfo : EIATTR_KPARAM_INFO
	.align		4
.L_11:
        /*0008*/ 	.byte	0x04, 0x17
        /*000a*/ 	.short	(.L_13 - .L_12)
.L_12:
        /*000c*/ 	.word	0x00000000
        /*0010*/ 	.short	0x0006
        /*0012*/ 	.short	0x0030
        /*0014*/ 	.byte	0x00, 0xf0, 0x11, 0x00


	//----- nvinfo : EIATTR_KPARAM_INFO
	.align		4
.L_13:
        /*0018*/ 	.byte	0x04, 0x17
        /*001a*/ 	.short	(.L_15 - .L_14)
.L_14:
        /*001c*/ 	.word	0x00000000
        /*0020*/ 	.short	0x0005
        /*0022*/ 	.short	0x0028
        /*0024*/ 	.byte	0x00, 0xf4, 0x21, 0x00


	//----- nvinfo : EIATTR_KPARAM_INFO
	.align		4
.L_15:
        /*0028*/ 	.byte	0x04, 0x17
        /*002a*/ 	.short	(.L_17 - .L_16)
.L_16:
        /*002c*/ 	.word	0x00000000
        /*0030*/ 	.short	0x0004
        /*0032*/ 	.short	0x0020
        /*0034*/ 	.byte	0x00, 0xf4, 0x21, 0x00


	//----- nvinfo : EIATTR_KPARAM_INFO
	.align		4
.L_17:
        /*0038*/ 	.byte	0x04, 0x17
        /*003a*/ 	.short	(.L_19 - .L_18)
.L_18:
        /*003c*/ 	.word	0x00000000
        /*0040*/ 	.short	0x0003
        /*0042*/ 	.short	0x0018
        /*0044*/ 	.byte	0x00, 0xf4, 0x21, 0x00


	//----- nvinfo : EIATTR_KPARAM_INFO
	.align		4
.L_19:
        /*0048*/ 	.byte	0x04, 0x17
        /*004a*/ 	.short	(.L_21 - .L_20)
.L_20:
        /*004c*/ 	.word	0x00000000
        /*0050*/ 	.short	0x0002
        /*0052*/ 	.short	0x0010
        /*0054*/ 	.byte	0x00, 0xf4, 0x21, 0x00


	//----- nvinfo : EIATTR_KPARAM_INFO
	.align		4
.L_21:
        /*0058*/ 	.byte	0x04, 0x17
        /*005a*/ 	.short	(.L_23 - .L_22)
.L_22:
        /*005c*/ 	.word	0x00000000
        /*0060*/ 	.short	0x0001
        /*0062*/ 	.short	0x0008
        /*0064*/ 	.byte	0x00, 0xf4, 0x21, 0x00


	//----- nvinfo : EIATTR_KPARAM_INFO
	.align		4
.L_23:
        /*0068*/ 	.byte	0x04, 0x17
        /*006a*/ 	.short	(.L_25 - .L_24)
.L_24:
        /*006c*/ 	.word	0x00000000
        /*0070*/ 	.short	0x0000
        /*0072*/ 	.short	0x0000
        /*0074*/ 	.byte	0x00, 0xf4, 0x21, 0x00


	//----- nvinfo : EIATTR_SPARSE_MMA_MASK
	.align		4
.L_25:
        /*0078*/ 	.byte	0x03, 0x50
        /*007a*/ 	.short	0x0000


	//----- nvinfo : EIATTR_MAXREG_COUNT
	.align		4
        /*007c*/ 	.byte	0x03, 0x1b
        /*007e*/ 	.short	0x00ff


	//----- nvinfo : EIATTR_EXIT_INSTR_OFFSETS
	.align		4
        /*0080*/ 	.byte	0x04, 0x1c
        /*0082*/ 	.short	(.L_27 - .L_26)


	//   ....[0]....
.L_26:
        /*0084*/ 	.word	0x000003d0


	//----- nvinfo : EIATTR_REQNTID
	.align		4
.L_27:
        /*0088*/ 	.byte	0x04, 0x10
        /*008a*/ 	.short	(.L_29 - .L_28)
.L_28:
        /*008c*/ 	.word	0x00000100
        /*0090*/ 	.word	0x00000001
        /*0094*/ 	.word	0x00000001


	//----- nvinfo : EIATTR_CBANK_PARAM_SIZE
	.align		4
.L_29:
        /*0098*/ 	.byte	0x03, 0x19
        /*009a*/ 	.short	0x0034


	//----- nvinfo : EIATTR_PARAM_CBANK
	.align		4
        /*009c*/ 	.byte	0x04, 0x0a
        /*009e*/ 	.short	(.L_31 - .L_30)
	.align		4
.L_30:
        /*00a0*/ 	.word	index@(.nv.constant0.triton_poi_fused__native_batch_norm_legit_no_training_relu_48)
        /*00a4*/ 	.short	0x0210
        /*00a6*/ 	.short	0x0034


	//----- nvinfo : EIATTR_SW_WAR
	.align		4
.L_31:
        /*00a8*/ 	.byte	0x04, 0x36
        /*00aa*/ 	.short	(.L_33 - .L_32)
.L_32:
        /*00ac*/ 	.word	0x00000008
.L_33:


//--------------------- .nv.callgraph             --------------------------
	.section	.nv.callgraph,"",@"SHT_CUDA_CALLGRAPH"
	.align	4
	.sectionentsize	8
	.align		4
        /*0000*/ 	.word	0x00000000
	.align		4
        /*0004*/ 	.word	0xffffffff
	.align		4
        /*0008*/ 	.word	0x00000000
	.align		4
        /*000c*/ 	.word	0xfffffffe
	.align		4
        /*0010*/ 	.word	0x00000000
	.align		4
        /*0014*/ 	.word	0xfffffffd
	.align		4
        /*0018*/ 	.word	0x00000000
	.align		4
        /*001c*/ 	.word	0xfffffffc


//--------------------- .nv.constant4             --------------------------
	.section	.nv.constant4,"a",@progbits
	.align	8
	.align		8
.nv.constant4:
        /*0000*/ 	.dword	_$_str
	.align		8
        /*0008*/ 	.dword	_$_str_$_2


//--------------------- .text.triton_poi_fused__native_batch_norm_legit_no_training_relu_48 --------------------------
	.section	.text.triton_poi_fused__native_batch_norm_legit_no_training_relu_48,"ax",@progbits
	.align	128
        .global         triton_poi_fused__native_batch_norm_legit_no_training_relu_48
        .type           triton_poi_fused__native_batch_norm_legit_no_training_relu_48,@function
        .size           triton_poi_fused__native_batch_norm_legit_no_training_relu_48,(.L_x_1 - triton_poi_fused__native_batch_norm_legit_no_training_relu_48)
        .other          triton_poi_fused__native_batch_norm_legit_no_training_relu_48,@"STO_CUDA_ENTRY STV_DEFAULT"
triton_poi_fused__native_batch_norm_legit_no_training_relu_48:
.text.triton_poi_fused__native_batch_norm_legit_no_training_relu_48:
[----:B------:R-:W-:Y:S01]  /*0000*/  LDC R1, c[0x0][0x28] ;  /* 0x00000a00ff017b82 */ /* 0x000fe20000000800 */
[----:B------:R-:W1:Y:S01]  /*0010*/  S2R R0, SR_TID.X ;  /* 0x0000000000007919 */ /* 0x000e620000002100 */
[----:B------:R-:W-:-:S06]  /*0020*/  HFMA2.MMA R2, -RZ, RZ, 0, 0 ;  /* 0x00000000ff027435 */ /* 0x000fcc00000001ff */
[----:B------:R-:W2:Y:S01]  /*0030*/  LDC.64 R4, c[0x0][0x220] ;  /* 0x00008800ff047b82 */ /* 0x000ea20000000a00 */
[----:B------:R-:W-:Y:S01]  /*0040*/  ULDC.64 UR4, c[0x0][0x208] ;  /* 0x0000820000047ab9 */ /* 0x000fe20000000a00 */
[----:B------:R-:W3:Y:S06]  /*0050*/  S2R R3, SR_CTAID.X ;  /* 0x0000000000037919 */ /* 0x000eec0000002500 */
[----:B------:R-:W4:Y:S08]  /*0060*/  LDC.64 R8, c[0x0][0x218] ;  /* 0x00008600ff087b82 */ /* 0x000f300000000a00 */
[----:B------:R-:W5:Y:S08]  /*0070*/  LDC.64 R10, c[0x0][0x228] ;  /* 0x00008a00ff0a7b82 */ /* 0x000f700000000a00 */
[----:B------:R-:W5:Y:S01]  /*0080*/  LDC.64 R12, c[0x0][0x230] ;  /* 0x00008c00ff0c7b82 */ /* 0x000f620000000a00 */
[----:B-1----:R-:W-:-:S04]  /*0090*/  SHF.L.U32 R0, R0, 0x1, RZ ;  /* 0x0000000100007819 */ /* 0x002fc800000006ff */
[----:B------:R-:W-:-:S04]  /*00a0*/  LOP3.LUT R0, R0, 0x1fe, RZ, 0xc0, !PT ;  /* 0x000001fe00007812 */ /* 0x000fc800078ec0ff */
[----:B---3--:R-:W-:-:S05]  /*00b0*/  LEA R3, R3, R0, 0x9 ;  /* 0x0000000003037211 */ /* 0x008fca00078e48ff */
[----:B------:R-:W-:-:S05]  /*00c0*/  IMAD.HI R0, R3, -0x6db6db6d, R2 ;  /* 0x9249249303007827 */ /* 0x000fca00078e0202 */
[----:B------:R-:W-:-:S04]  /*00d0*/  SHF.R.U32.HI R7, RZ, 0x1f, R0 ;  /* 0x0000001fff077819 */ /* 0x000fc80000011600 */
[----:B------:R-:W-:-:S05]  /*00e0*/  LEA.HI.SX32 R7, R0, R7, 0x18 ;  /* 0x0000000700077211 */ /* 0x000fca00078fc2ff */
[----:B------:R-:W-:Y:S02]  /*00f0*/  IMAD R15, R7, -0x1c0, R3 ;  /* 0xfffffe40070f7824 */ /* 0x000fe400078e0203 */
[----:B------:R-:W1:Y:S02]  /*0100*/  LDC.64 R6, c[0x0][0x210] ;  /* 0x00008400ff067b82 */ /* 0x000e640000000a00 */
[----:B--2---:R-:W-:-:S06]  /*0110*/  IMAD.WIDE R4, R15, 0x4, R4 ;  /* 0x000000040f047825 */ /* 0x004fcc00078e0204 */
[----:B------:R-:W2:Y:S01]  /*0120*/  LDG.E.EL.64 R4, desc[UR4][R4.64] ;  /* 0x0000000404047981 */ /* 0x000ea2000c2e1b00 */
[----:B----4-:R-:W-:-:S04]  /*0130*/  IMAD.WIDE R8, R15, 0x4, R8 ;  /* 0x000000040f087825 */ /* 0x010fc800078e0208 */
[C---:B-----5:R-:W-:Y:S02]  /*0140*/  IMAD.WIDE R10, R15.reuse, 0x4, R10 ;  /* 0x000000040f0a7825 */ /* 0x060fe400078e020a */
[----:B------:R-:W3:Y:S02]  /*0150*/  LDG.E.EL.64 R8, desc[UR4][R8.64] ;  /* 0x0000000408087981 */ /* 0x000ee4000c2e1b00 */
[----:B0-----:R-:W-:Y:S02]  /*0160*/  IMAD.WIDE R12, R15, 0x4, R12 ;  /* 0x000000040f0c7825 */ /* 0x001fe400078e020c */
[----:B------:R-:W4:Y:S04]  /*0170*/  LDG.E.EL.64 R10, desc[UR4][R10.64] ;  /* 0x000000040a0a7981 */ /* 0x000f28000c2e1b00 */
[----:B------:R-:W4:Y:S01]  /*0180*/  LDG.E.EL.64 R12, desc[UR4][R12.64] ;  /* 0x000000040c0c7981 */ /* 0x000f22000c2e1b00 */
[----:B-1----:R-:W-:-:S06]  /*0190*/  IMAD.WIDE R6, R3, 0x4, R6 ;  /* 0x0000000403067825 */ /* 0x002fcc00078e0206 */
[----:B------:R-:W3:Y:S01]  /*01a0*/  LDG.E.64 R6, desc[UR4][R6.64] ;  /* 0x0000000406067981 */ /* 0x000ee2000c1e1b00 */
[----:B------:R-:W-:Y:S01]  /*01b0*/  MOV R17, 0x3e800000 ;  /* 0x3e80000000117802 */ /* 0x000fe20000000f00 */
[----:B--2---:R-:W-:Y:S01]  /*01c0*/  FADD R4, R4, 0.0010000000474974513054 ;  /* 0x3a83126f04047421 */ /* 0x004fe20000000000 */
[----:B------:R-:W-:-:S03]  /*01d0*/  FADD R5, R5, 0.0010000000474974513054 ;  /* 0x3a83126f05057421 */ /* 0x000fc60000000000 */
[----:B------:R-:W0:Y:S08]  /*01e0*/  MUFU.SQRT R0, R4 ;  /* 0x0000000400007308 */ /* 0x000e300000002000 */
[----:B------:R1:W2:Y:S01]  /*01f0*/  MUFU.SQRT R2, R5 ;  /* 0x0000000500027308 */ /* 0x0002a20000002000 */
[C---:B0-----:R-:W-:Y:S02]  /*0200*/  FSETP.GT.AND P0, PT, R0.reuse, 8.50705917302346158658e+37, PT ;  /* 0x7e8000000000780b */ /* 0x041fe40003f04000 */
[----:B------:R-:W-:Y:S01]  /*0210*/  FSETP.GEU.AND P2, PT, R0, 1.175494350822287508e-38, PT ;  /* 0x008000000000780b */ /* 0x000fe20003f4e000 */
[----:B-1----:R-:W0:Y:S01]  /*0220*/  LDC.64 R4, c[0x0][0x238] ;  /* 0x00008e00ff047b82 */ /* 0x002e220000000a00 */
[----:B--2---:R-:W-:-:S02]  /*0230*/  FSETP.GT.AND P1, PT, R2, 8.50705917302346158658e+37, PT ;  /* 0x7e8000000200780b */ /* 0x004fc40003f24000 */
[----:B------:R-:W-:-:S07]  /*0240*/  FSETP.GEU.AND P3, PT, R2, 1.175494350822287508e-38, PT ;  /* 0x008000000200780b */ /* 0x000fce0003f6e000 */
[----:B------:R-:W-:-:S04]  /*0250*/  @P0 FMUL R0, R0, 0.25 ;  /* 0x3e80000000000820 */ /* 0x000fc80000400000 */
[----:B------:R-:W-:Y:S01]  /*0260*/  @!P2 FMUL R0, R0, 16777216 ;  /* 0x4b8000000000a820 */ /* 0x000fe20000400000 */
[----:B------:R-:W-:-:S04]  /*0270*/  @P1 FMUL R2, R2, 0.25 ;  /* 0x3e80000002021820 */ /* 0x000fc80000400000 */
[----:B------:R-:W-:Y:S01]  /*0280*/  @!P3 FMUL R2, R2, 16777216 ;  /* 0x4b8000000202b820 */ /* 0x000fe20000400000 */
[----:B------:R-:W1:Y:S01]  /*0290*/  MUFU.RCP R0, R0 ;  /* 0x0000000000007308 */ /* 0x000e620000001000 */
[----:B------:R-:W-:-:S07]  /*02a0*/  FSEL R15, R17, 1, P0 ;  /* 0x3f800000110f7808 */ /* 0x000fce0000000000 */
[----:B------:R-:W2:Y:S01]  /*02b0*/  MUFU.RCP R2, R2 ;  /* 0x0000000200027308 */ /* 0x000ea20000001000 */
[----:B------:R-:W-:Y:S01]  /*02c0*/  FSEL R17, R17, 1, P1 ;  /* 0x3f80000011117808 */ /* 0x000fe20000800000 */
[----:B------:R-:W-:-:S04]  /*02d0*/  @!P2 FMUL R15, R15, 16777216 ;  /* 0x4b8000000f0fa820 */ /* 0x000fc80000400000 */
[----:B------:R-:W-:Y:S01]  /*02e0*/  @!P3 FMUL R17, R17, 16777216 ;  /* 0x4b8000001111b820 */ /* 0x000fe20000400000 */
[----:B-1----:R-:W-:Y:S01]  /*02f0*/  FMUL R15, R0, R15 ;  /* 0x0000000f000f7220 */ /* 0x002fe20000400000 */
[----:B---3--:R-:W-:Y:S01]  /*0300*/  FADD R7, R7, -R9 ;  /* 0x8000000907077221 */ /* 0x008fe20000000000 */
[----:B------:R-:W-:Y:S01]  /*0310*/  FADD R6, R6, -R8 ;  /* 0x8000000806067221 */ /* 0x000fe20000000000 */
[----:B--2---:R-:W-:-:S03]  /*0320*/  FMUL R0, R2, R17 ;  /* 0x0000001102007220 */ /* 0x004fc60000400000 */
[----:B------:R-:W-:Y:S01]  /*0330*/  FMUL R15, R6, R15 ;  /* 0x0000000f060f7220 */ /* 0x000fe20000400000 */
[----:B------:R-:W-:-:S03]  /*0340*/  FMUL R0, R7, R0 ;  /* 0x0000000007007220 */ /* 0x000fc60000400000 */
[----:B----4-:R-:W-:Y:S01]  /*0350*/  FFMA R10, R10, R15, R12 ;  /* 0x0000000f0a0a7223 */ /* 0x010fe2000000000c */
[----:B------:R-:W-:-:S04]  /*0360*/  FFMA R0, R11, R0, R13 ;  /* 0x000000000b007223 */ /* 0x000fc8000000000d */
[----:B------:R-:W-:Y:S02]  /*0370*/  FSETP.GEU.AND P0, PT, R10, RZ, PT ;  /* 0x000000ff0a00720b */ /* 0x000fe40003f0e000 */
[----:B------:R-:W-:Y:S01]  /*0380*/  FSETP.GEU.AND P1, PT, R0, RZ, PT ;  /* 0x000000ff0000720b */ /* 0x000fe20003f2e000 */
[----:B0-----:R-:W-:Y:S01]  /*0390*/  IMAD.WIDE R4, R3, 0x4, R4 ;  /* 0x0000000403047825 */ /* 0x001fe200078e0204 */
[----:B------:R-:W-:Y:S02]  /*03a0*/  FSEL R10, R10, RZ, P0 ;  /* 0x000000ff0a0a7208 */ /* 0x000fe40000000000 */
[----:B------:R-:W-:-:S05]  /*03b0*/  FSEL R11, R0, RZ, P1 ;  /* 0x000000ff000b7208 */ /* 0x000fca0000800000 */
[----:B------:R-:W-:Y:S01]  /*03c0*/  STG.E.64 desc[UR4][R4.64], R10 ;  /* 0x0000000a04007986 */ /* 0x000fe2000c101b04 */
[----:B------:R-:W-:Y:S05]  /*03d0*/  EXIT ;  /* 0x000000000000794d */ /* 0x000fea0003800000 */
.L_x_0:
[----:B------:R-:W-:-:S00]  /*03e0*/  BRA `(.L_x_0) ;  /* 0xfffffffc00fc7947 */ /* 0x000fc0000383ffff */
[----:B------:R-:W-:-:S00]  /*03f0*/  NOP ;  /* 0x0000000000007918 */ /* 0x000fc00000000000 */
        /* <DEDUP_REMOVED lines=8> */
.L_x_1:


//--------------------- .nv.global.init           --------------------------
	.section	.nv.global.init,"aw",@progbits
.nv.global.init:
	.type		_$_str,@object
	.size		_$_str,(_$_str_$_2 - _$_str)
_$_str:
        /*0000*/ 	.byte	0x5f, 0x5f, 0x43, 0x55, 0x44, 0x41, 0x5f, 0x46, 0x54, 0x5a, 0x00
	.type		_$_str_$_2,@object
	.size		_$_str_$_2,(.L_1 - _$_str_$_2)
_$_str_$_2:
        /*000b*/ 	.byte	0x5f, 0x5f, 0x43, 0x55, 0x44, 0x41, 0x5f, 0x50, 0x52, 0x45, 0x43, 0x5f, 0x53, 0x51, 0x52, 0x54
        /*001b*/ 	.byte	0x00
.L_1:


//--------------------- .nv.constant0.triton_poi_fused__native_batch_norm_legit_no_training_relu_48 --------------------------
	.section	.nv.constant0.triton_poi_fused__native_batch_norm_legit_no_training_relu_48,"a",@progbits
	.sectionflags	@""
	.align	4
.nv.constant0.triton_poi_fused__native_batch_norm_legit_no_training_relu_48:
	.zero		580
